	.headerflags	@"EF_CUDA_TEXMODE_UNIFIED EF_CUDA_64BIT_ADDRESS EF_CUDA_ACCELERATORS EF_CUDA_SM90 EF_CUDA_VIRTUAL_SM(EF_CUDA_SM90)"
	.elftype	@"ET_EXEC"


//--------------------- .nv.info                  --------------------------
	.section	.nv.info,"",@"SHT_CUDA_INFO"
	.align	4


	//----- nvinfo : EIATTR_REGCOUNT
	.align		4
        /*0000*/ 	.byte	0x04, 0x2f
        /*0002*/ 	.short	(.L_1 - .L_0)
	.align		4
.L_0:
        /*0004*/ 	.word	index@(triton_poi_fused_convolution_32)
        /*0008*/ 	.word	0x0000000c


	//----- nvinfo : EIATTR_MIN_STACK_SIZE
	.align		4
.L_1:
        /*000c*/ 	.byte	0x04, 0x12
        /*000e*/ 	.short	(.L_3 - .L_2)
	.align		4
.L_2:
        /*0010*/ 	.word	index@(triton_poi_fused_convolution_32)
        /*0014*/ 	.word	0x00000000


	//----- nvinfo : EIATTR_FRAME_SIZE
	.align		4
.L_3:
        /*0018*/ 	.byte	0x04, 0x11
        /*001a*/ 	.short	(.L_5 - .L_4)
	.align		4
.L_4:
        /*001c*/ 	.word	index@(triton_poi_fused_convolution_32)
        /*0020*/ 	.word	0x00000000


	//----- nvinfo : EIATTR_MIN_STACK_SIZE
	.align		4
.L_5:
        /*0024*/ 	.byte	0x04, 0x12
        /*0026*/ 	.short	(.L_7 - .L_6)
	.align		4
.L_6:
        /*0028*/ 	.word	index@(triton_poi_fused_convolution_32)
        /*002c*/ 	.word	0x00000000
.L_7:


//--------------------- .nv.info.triton_poi_fused_convolution_32 --------------------------
	.section	.nv.info.triton_poi_fused_convolution_32,"",@"SHT_CUDA_INFO"
	.sectionflags	@""
	.align	4


	//----- nvinfo : EIATTR_CUDA_API_VERSION
	.align		4
        /*0000*/ 	.byte	0x04, 0x37
        /*0002*/ 	.short	(.L_9 - .L_8)
.L_8:
        /*0004*/ 	.word	0x0000007c


	//----- nvinfo : EIATTR_KPARAM_INFO
	.align		4
.L_9:
        /*0008*/ 	.byte	0x04, 0x17
        /*000a*/ 	.short	(.L_11 - .L_10)
.L_10:
        /*000c*/ 	.word	0x00000000
        /*0010*/ 	.short	0x0002
        /*0012*/ 	.short	0x0010
        /*0014*/ 	.byte	0x00, 0xf0, 0x11, 0x00


	//----- nvinfo : EIATTR_KPARAM_INFO
	.align		4
.L_11:
        /*0018*/ 	.byte	0x04, 0x17
        /*001a*/ 	.short	(.L_13 - .L_12)
.L_12:
        /*001c*/ 	.word	0x00000000
        /*0020*/ 	.short	0x0001
        /*0022*/ 	.short	0x0008
        /*0024*/ 	.byte	0x00, 0xf4, 0x21, 0x00


	//----- nvinfo : EIATTR_KPARAM_INFO
	.align		4
.L_13:
        /*0028*/ 	.byte	0x04, 0x17
        /*002a*/ 	.short	(.L_15 - .L_14)
.L_14:
        /*002c*/ 	.word	0x00000000
        /*0030*/ 	.short	0x0000
        /*0032*/ 	.short	0x0000
        /*0034*/ 	.byte	0x00, 0xf4, 0x21, 0x00


	//----- nvinfo : EIATTR_SPARSE_MMA_MASK
	.align		4
.L_15:
        /*0038*/ 	.byte	0x03, 0x50
        /*003a*/ 	.short	0x0000


	//----- nvinfo : EIATTR_MAXREG_COUNT
	.align		4
        /*003c*/ 	.byte	0x03, 0x1b
        /*003e*/ 	.short	0x00ff


	//----- nvinfo : EIATTR_EXIT_INSTR_OFFSETS
	.align		4
        /*0040*/ 	.byte	0x04, 0x1c
        /*0042*/ 	.short	(.L_17 - .L_16)


	//   ....[0]....
.L_16:
        /*0044*/ 	.word	0x00000170


	//   ....[1]....
        /*0048*/ 	.word	0x00000190


	//----- nvinfo : EIATTR_REQNTID
	.align		4
.L_17:
        /*004c*/ 	.byte	0x04, 0x10
        /*004e*/ 	.short	(.L_19 - .L_18)
.L_18:
        /*0050*/ 	.word	0x00000080
        /*0054*/ 	.word	0x00000001
        /*0058*/ 	.word	0x00000001


	//----- nvinfo : EIATTR_CBANK_PARAM_SIZE
	.align		4
.L_19:
        /*005c*/ 	.byte	0x03, 0x19
        /*005e*/ 	.short	0x0014


	//----- nvinfo : EIATTR_PARAM_CBANK
	.align		4
        /*0060*/ 	.byte	0x04, 0x0a
        /*0062*/ 	.short	(.L_21 - .L_20)
	.align		4
.L_20:
        /*0064*/ 	.word	index@(.nv.constant0.triton_poi_fused_convolution_32)
        /*0068*/ 	.short	0x0210
        /*006a*/ 	.short	0x0014


	//----- nvinfo : EIATTR_SW_WAR
	.align		4
.L_21:
        /*006c*/ 	.byte	0x04, 0x36
        /*006e*/ 	.short	(.L_23 - .L_22)
.L_22:
        /*0070*/ 	.word	0x00000008
.L_23:


//--------------------- .nv.callgraph             --------------------------
	.section	.nv.callgraph,"",@"SHT_CUDA_CALLGRAPH"
	.align	4
	.sectionentsize	8
	.align		4
        /*0000*/ 	.word	0x00000000
	.align		4
        /*0004*/ 	.word	0xffffffff
	.align		4
        /*0008*/ 	.word	0x00000000
	.align		4
        /*000c*/ 	.word	0xfffffffe
	.align		4
        /*0010*/ 	.word	0x00000000
	.align		4
        /*0014*/ 	.word	0xfffffffd
	.align		4
        /*0018*/ 	.word	0x00000000
	.align		4
        /*001c*/ 	.word	0xfffffffc


//--------------------- .text.triton_poi_fused_convolution_32 --------------------------
	.section	.text.triton_poi_fused_convolution_32,"ax",@progbits
	.align	128
        .global         triton_poi_fused_convolution_32
        .type           triton_poi_fused_convolution_32,@function
        .size           triton_poi_fused_convolution_32,(.L_x_1 - triton_poi_fused_convolution_32)
        .other          triton_poi_fused_convolution_32,@"STO_CUDA_ENTRY STV_DEFAULT"
triton_poi_fused_convolution_32:
.text.triton_poi_fused_convolution_32:
[----:B------:R-:W0:Y:S02]  /*0000*/  LDC R1, c[0x0][0x28] ;  /* 0x00000a00ff017b82 */ /* 0x000e240000000800 */
[----:B------:R-:W1:Y:S01]  /*0010*/  S2R R0, SR_TID.X ;  /* 0x0000000000007919 */ /* 0x000e620000002100 */
[----:B------:R-:W2:Y:S01]  /*0020*/  LDC.64 R2, c[0x0][0x210] ;  /* 0x00008400ff027b82 */ /* 0x000ea20000000a00 */
[----:B------:R-:W-:Y:S01]  /*0030*/  ULDC.64 UR4, c[0x0][0x208] ;  /* 0x0000820000047ab9 */ /* 0x000fe20000000a00 */
[----:B------:R-:W3:Y:S01]  /*0040*/  S2R R7, SR_CTAID.X ;  /* 0x0000000000077919 */ /* 0x000ee20000002500 */
[----:B-1----:R-:W-:Y:S02]  /*0050*/  LOP3.LUT R0, R0, 0x7f, RZ, 0xc0, !PT ;  /* 0x0000007f00007812 */ /* 0x002fe400078ec0ff */
[----:B---3--:R-:W-:-:S03]  /*0060*/  SHF.R.S32.HI R4, RZ, 0x18, R7 ;  /* 0x00000018ff047819 */ /* 0x008fc60000011407 */
[----:B------:R-:W-:Y:S01]  /*0070*/  IMAD R7, R7, 0x80, R0 ;  /* 0x0000008007077824 */ /* 0x000fe200078e0200 */
[----:B------:R-:W-:-:S03]  /*0080*/  SGXT R0, R4, 0x1 ;  /* 0x000000010400781a */ /* 0x000fc60000000200 */
[C---:B--2---:R-:W-:Y:S01]  /*0090*/  IMAD.WIDE R2, R7.reuse, 0x4, R2 ;  /* 0x0000000407027825 */ /* 0x044fe200078e0202 */
[----:B------:R-:W1:Y:S01]  /*00a0*/  LDC.64 R4, c[0x0][0x218] ;  /* 0x00008600ff047b82 */ /* 0x000e620000000a00 */
[----:B------:R-:W-:Y:S02]  /*00b0*/  ISETP.GE.AND P0, PT, R7, 0x800, PT ;  /* 0x000008000700780c */ /* 0x000fe40003f06270 */
[----:B------:R-:W-:Y:S01]  /*00c0*/  LEA.HI R0, R0, R7, RZ, 0x4 ;  /* 0x0000000700007211 */ /* 0x000fe200078f20ff */
[----:B------:R-:W-:-:S03]  /*00d0*/  IMAD.MOV.U32 R7, RZ, RZ, RZ ;  /* 0x000000ffff077224 */ /* 0x000fc600078e00ff */
[----:B------:R-:W-:-:S04]  /*00e0*/  SHF.R.S32.HI R0, RZ, 0x4, R0 ;  /* 0x00000004ff007819 */ /* 0x000fc80000011400 */
[----:B------:R-:W-:-:S04]  /*00f0*/  LEA.HI R6, R0, R0, RZ, 0x5 ;  /* 0x0000000000067211 */ /* 0x000fc800078f28ff */
[----:B------:R-:W-:-:S05]  /*0100*/  LOP3.LUT R9, R6, 0xffffffe0, RZ, 0xc0, !PT ;  /* 0xffffffe006097812 */ /* 0x000fca00078ec0ff */
[----:B------:R-:W-:Y:S02]  /*0110*/  IMAD.IADD R9, R0, 0x1, -R9 ;  /* 0x0000000100097824 */ /* 0x000fe400078e0a09 */
[----:B------:R-:W-:Y:S02]  /*0120*/  IMAD.MOV.U32 R0, RZ, RZ, RZ ;  /* 0x000000ffff007224 */ /* 0x000fe400078e00ff */
[----:B-1----:R-:W-:-:S04]  /*0130*/  IMAD.WIDE R4, R9, 0x4, R4 ;  /* 0x0000000409047825 */ /* 0x002fc800078e0204 */
[----:B------:R-:W2:Y:S04]  /*0140*/  @!P0 LDG.E R0, desc[UR4][R2.64] ;  /* 0x0000000402008981 */ /* 0x000ea8000c1e1900 */
[----:B------:R-:W2:Y:S02]  /*0150*/  @!P0 LDG.E.EL R7, desc[UR4][R4.64] ;  /* 0x0000000404078981 */ /* 0x000ea4000c2e1900 */
[----:B--2---:R-:W-:Y:S01]  /*0160*/  FADD R7, R7, R0 ;  /* 0x0000000007077221 */ /* 0x004fe20000000000 */
[----:B------:R-:W-:Y:S06]  /*0170*/  @P0 EXIT ;  /* 0x000000000000094d */ /* 0x000fec0003800000 */
[----:B------:R-:W-:Y:S01]  /*0180*/  STG.E desc[UR4][R2.64], R7 ;  /* 0x0000000702007986 */ /* 0x000fe2000c101904 */
[----:B------:R-:W-:Y:S05]  /*0190*/  EXIT ;  /* 0x000000000000794d */ /* 0x000fea0003800000 */
.L_x_0:
[----:B------:R-:W-:-:S00]  /*01a0*/  BRA `(.L_x_0) ;  /* 0xfffffffc00fc7947 */ /* 0x000fc0000383ffff */
[----:B------:R-:W-:-:S00]  /*01b0*/  NOP ;  /* 0x0000000000007918 */ /* 0x000fc00000000000 */
        /* <DEDUP_REMOVED lines=12> */
.L_x_1:


//--------------------- .nv.constant0.triton_poi_fused_convolution_32 --------------------------
	.section	.nv.constant0.triton_poi_fused_convolution_32,"a",@progbits
	.sectionflags	@""
	.align	4
.nv.constant0.triton_poi_fused_convolution_32:
	.zero		548
